//
// Generated by NVIDIA NVVM Compiler
//
// Compiler Build ID: CL-36424714
// Cuda compilation tools, release 13.0, V13.0.88
// Based on NVVM 20.0.0
//

.version 9.0
.target sm_100
.address_size 64

	// .globl	_Z14gpuSieveKernelmPbPmm

.visible .entry _Z14gpuSieveKernelmPbPmm(
	.param .u64 _Z14gpuSieveKernelmPbPmm_param_0,
	.param .u64 .ptr .align 1 _Z14gpuSieveKernelmPbPmm_param_1,
	.param .u64 .ptr .align 1 _Z14gpuSieveKernelmPbPmm_param_2,
	.param .u64 _Z14gpuSieveKernelmPbPmm_param_3
)
{
	.reg .pred 	%p<8>;
	.reg .b16 	%rs<2>;
	.reg .b32 	%r<7>;
	.reg .b64 	%rd<21>;

	ld.param.u64 	%rd10, [_Z14gpuSieveKernelmPbPmm_param_0];
	ld.param.u64 	%rd11, [_Z14gpuSieveKernelmPbPmm_param_1];
	ld.param.u64 	%rd12, [_Z14gpuSieveKernelmPbPmm_param_2];
	ld.param.u64 	%rd13, [_Z14gpuSieveKernelmPbPmm_param_3];
	mov.u32 	%r2, %ctaid.x;
	mov.u32 	%r3, %ntid.x;
	mov.u32 	%r4, %tid.x;
	mad.lo.s32 	%r5, %r2, %r3, %r4;
	cvt.u64.u32 	%rd19, %r5;
	mov.u32 	%r6, %nctaid.x;
	mul.lo.s32 	%r1, %r3, %r6;
	setp.lt.u64 	%p1, %rd10, %rd19;
	@%p1 bra 	$L__BB0_7;
	cvt.u64.u32 	%rd2, %r1;
	cvta.to.global.u64 	%rd3, %rd12;
	cvta.to.global.u64 	%rd4, %rd11;
$L__BB0_2:
	setp.eq.s64 	%p2, %rd13, 0;
	setp.lt.u64 	%p3, %rd19, 2;
	or.pred  	%p4, %p3, %p2;
	@%p4 bra 	$L__BB0_6;
	mov.b64 	%rd20, 0;
$L__BB0_4:
	shl.b64 	%rd15, %rd20, 3;
	add.s64 	%rd16, %rd3, %rd15;
	ld.global.u64 	%rd17, [%rd16];
	mul.lo.s64 	%rd7, %rd17, %rd19;
	setp.gt.u64 	%p5, %rd7, %rd10;
	@%p5 bra 	$L__BB0_6;
	add.s64 	%rd18, %rd4, %rd7;
	mov.b16 	%rs1, 0;
	st.global.u8 	[%rd18], %rs1;
	add.s64 	%rd20, %rd20, 1;
	setp.ne.s64 	%p6, %rd20, %rd13;
	@%p6 bra 	$L__BB0_4;
$L__BB0_6:
	add.s64 	%rd19, %rd19, %rd2;
	setp.le.u64 	%p7, %rd19, %rd10;
	@%p7 bra 	$L__BB0_2;
$L__BB0_7:
	ret;

}


// ===== COMPILED SASS (sm_100) =====

	.target	sm_100

	.elftype	@"ET_EXEC"


//--------------------- .note.nv.tkinfo           --------------------------
	.section	.note.nv.tkinfo,"",@"SHT_NOTE"
	.sectionflags	@"SHF_NOTE_NV_TKINFO"
	.tkinfo
        /*0018*/ 	.word	0x00000002
        /*0030*/ 	.string	""
        /*0030*/ 	.string	"ptxas"
        /*0030*/ 	.string	"Cuda compilation tools, release 13.0, V13.0.88"
        /*0030*/ 	.string	"Build cuda_13.0.r13.0/compiler.36424714_0"
        /*0030*/ 	.string	"-arch sm_100 -m 64 "



//--------------------- .note.nv.cuinfo           --------------------------
	.section	.note.nv.cuinfo,"",@"SHT_NOTE"
	.sectionflags	@"SHF_NOTE_NV_CUINFO"
        /*0018*/ 	.short	0x0002
        /*001a*/ 	.short	0x0064
        /*001c*/ 	.short	0x0082
	.zero		2


//--------------------- .nv.info                  --------------------------
	.section	.nv.info,"",@"SHT_CUDA_INFO"
	.align	4


	//----- nvinfo : EIATTR_REGCOUNT
	.align		4
        /*0000*/ 	.byte	0x04, 0x2f
        /*0002*/ 	.short	(.L_1 - .L_0)
	.align		4
.L_0:
        /*0004*/ 	.word	index@(_Z14gpuSieveKernelmPbPmm)
        /*0008*/ 	.word	0x00000010


	//----- nvinfo : EIATTR_FRAME_SIZE
	.align		4
.L_1:
        /*000c*/ 	.byte	0x04, 0x11
        /*000e*/ 	.short	(.L_3 - .L_2)
	.align		4
.L_2:
        /*0010*/ 	.word	index@(_Z14gpuSieveKernelmPbPmm)
        /*0014*/ 	.word	0x00000000


	//----- nvinfo : EIATTR_MIN_STACK_SIZE
	.align		4
.L_3:
        /*0018*/ 	.byte	0x04, 0x12
        /*001a*/ 	.short	(.L_5 - .L_4)
	.align		4
.L_4:
        /*001c*/ 	.word	index@(_Z14gpuSieveKernelmPbPmm)
        /*0020*/ 	.word	0x00000000
.L_5:


//--------------------- .nv.compat                --------------------------
	.section	.nv.compat,"",@"SHT_CUDA_COMPAT_INFO"
	.align	4
        /*0000*/ 	.byte	0x02, 0x09, 0x00, 0x00, 0x02, 0x02, 0x01, 0x00, 0x02, 0x05, 0x05, 0x00, 0x03, 0x07, 0x01, 0x01
        /*0010*/ 	.byte	0x02, 0x03, 0x00, 0x00, 0x02, 0x06, 0x01, 0x00, 0x04, 0x0b, 0x08, 0x00, 0x09, 0x00, 0x00, 0x00
        /*0020*/ 	.byte	0x00, 0x00, 0x00, 0x00


//--------------------- .nv.info._Z14gpuSieveKernelmPbPmm --------------------------
	.section	.nv.info._Z14gpuSieveKernelmPbPmm,"",@"SHT_CUDA_INFO"
	.sectionflags	@""
	.align	4


	//----- nvinfo : EIATTR_CUDA_API_VERSION
	.align		4
        /*0000*/ 	.byte	0x04, 0x37
        /*0002*/ 	.short	(.L_7 - .L_6)
.L_6:
        /*0004*/ 	.word	0x00000082


	//----- nvinfo : EIATTR_KPARAM_INFO
	.align		4
.L_7:
        /*0008*/ 	.byte	0x04, 0x17
        /*000a*/ 	.short	(.L_9 - .L_8)
.L_8:
        /*000c*/ 	.word	0x00000000
        /*0010*/ 	.short	0x0003
        /*0012*/ 	.short	0x0018
        /*0014*/ 	.byte	0x00, 0xf0, 0x21, 0x00


	//----- nvinfo : EIATTR_KPARAM_INFO
	.align		4
.L_9:
        /*0018*/ 	.byte	0x04, 0x17
        /*001a*/ 	.short	(.L_11 - .L_10)
.L_10:
        /*001c*/ 	.word	0x00000000
        /*0020*/ 	.short	0x0002
        /*0022*/ 	.short	0x0010
        /*0024*/ 	.byte	0x00, 0xf5, 0x21, 0x00


	//----- nvinfo : EIATTR_KPARAM_INFO
	.align		4
.L_11:
        /*0028*/ 	.byte	0x04, 0x17
        /*002a*/ 	.short	(.L_13 - .L_12)
.L_12:
        /*002c*/ 	.word	0x00000000
        /*0030*/ 	.short	0x0001
        /*0032*/ 	.short	0x0008
        /*0034*/ 	.byte	0x00, 0xf5, 0x21, 0x00


	//----- nvinfo : EIATTR_KPARAM_INFO
	.align		4
.L_13:
        /*0038*/ 	.byte	0x04, 0x17
        /*003a*/ 	.short	(.L_15 - .L_14)
.L_14:
        /*003c*/ 	.word	0x00000000
        /*0040*/ 	.short	0x0000
        /*0042*/ 	.short	0x0000
        /*0044*/ 	.byte	0x00, 0xf0, 0x21, 0x00


	//----- nvinfo : EIATTR_SPARSE_MMA_MASK
	.align		4
.L_15:
        /*0048*/ 	.byte	0x03, 0x50
        /*004a*/ 	.short	0x0000


	//----- nvinfo : EIATTR_MAXREG_COUNT
	.align		4
        /*004c*/ 	.byte	0x03, 0x1b
        /*004e*/ 	.short	0x00ff


	//----- nvinfo : EIATTR_MERCURY_ISA_VERSION
	.align		4
        /*0050*/ 	.byte	0x03, 0x5f
        /*0052*/ 	.short	0x0101


	//----- nvinfo : EIATTR_VRC_CTA_INIT_COUNT
	.align		4
        /*0054*/ 	.byte	0x02, 0x4a
	.zero		1
	.zero		1


	//----- nvinfo : EIATTR_EXIT_INSTR_OFFSETS
	.align		4
        /*0058*/ 	.byte	0x04, 0x1c
        /*005a*/ 	.short	(.L_17 - .L_16)


	//   ....[0]....
.L_16:
        /*005c*/ 	.word	0x000000a0


	//   ....[1]....
        /*0060*/ 	.word	0x00000340


	//----- nvinfo : EIATTR_CRS_STACK_SIZE
	.align		4
.L_17:
        /*0064*/ 	.byte	0x04, 0x1e
        /*0066*/ 	.short	(.L_19 - .L_18)
.L_18:
        /*0068*/ 	.word	0x00000000


	//----- nvinfo : EIATTR_CBANK_PARAM_SIZE
	.align		4
.L_19:
        /*006c*/ 	.byte	0x03, 0x19
        /*006e*/ 	.short	0x0020


	//----- nvinfo : EIATTR_PARAM_CBANK
	.align		4
        /*0070*/ 	.byte	0x04, 0x0a
        /*0072*/ 	.short	(.L_21 - .L_20)
	.align		4
.L_20:
        /*0074*/ 	.word	index@(.nv.constant0._Z14gpuSieveKernelmPbPmm)
        /*0078*/ 	.short	0x0380
        /*007a*/ 	.short	0x0020


	//----- nvinfo : EIATTR_SW_WAR
	.align		4
.L_21:
        /*007c*/ 	.byte	0x04, 0x36
        /*007e*/ 	.short	(.L_23 - .L_22)
.L_22:
        /*0080*/ 	.word	0x00000008
.L_23:


//--------------------- .nv.callgraph             --------------------------
	.section	.nv.callgraph,"",@"SHT_CUDA_CALLGRAPH"
	.align	4
	.sectionentsize	8
	.align		4
        /*0000*/ 	.word	0x00000000
	.align		4
        /*0004*/ 	.word	0xffffffff
	.align		4
        /*0008*/ 	.word	0x00000000
	.align		4
        /*000c*/ 	.word	0xfffffffe
	.align		4
        /*0010*/ 	.word	0x00000000
	.align		4
        /*0014*/ 	.word	0xfffffffd
	.align		4
        /*0018*/ 	.word	0x00000000
	.align		4
        /*001c*/ 	.word	0xfffffffc


//--------------------- .text._Z14gpuSieveKernelmPbPmm --------------------------
	.section	.text._Z14gpuSieveKernelmPbPmm,"ax",@progbits
	.align	128
        .global         _Z14gpuSieveKernelmPbPmm
        .type           _Z14gpuSieveKernelmPbPmm,@function
        .size           _Z14gpuSieveKernelmPbPmm,(.L_x_5 - _Z14gpuSieveKernelmPbPmm)
        .other          _Z14gpuSieveKernelmPbPmm,@"STO_CUDA_ENTRY STV_DEFAULT"
_Z14gpuSieveKernelmPbPmm:
.text._Z14gpuSieveKernelmPbPmm:
[----:B------:R-:W-:Y:S01]  /*0000*/  LDC R1, c[0x0][0x37c] ;  /* 0x0000df00ff017b82 */ /* 0x000fe20000000800 */
[----:B------:R-:W0:Y:S07]  /*0010*/  S2R R3, SR_TID.X ;  /* 0x0000000000037919 */ /* 0x000e2e0000002100 */
[----:B------:R-:W0:Y:S01]  /*0020*/  S2UR UR4, SR_CTAID.X ;  /* 0x00000000000479c3 */ /* 0x000e220000002500 */
[----:B------:R-:W1:Y:S07]  /*0030*/  LDCU.64 UR6, c[0x0][0x380] ;  /* 0x00007000ff0677ac */ /* 0x000e6e0008000a00 */
[----:B------:R-:W0:Y:S01]  /*0040*/  LDC R6, c[0x0][0x360] ;  /* 0x0000d800ff067b82 */ /* 0x000e220000000800 */
[----:B------:R-:W2:Y:S01]  /*0050*/  LDCU UR5, c[0x0][0x370] ;  /* 0x00006e00ff0577ac */ /* 0x000ea20008000800 */
[----:B0-----:R-:W-:-:S02]  /*0060*/  IMAD R0, R6, UR4, R3 ;  /* 0x0000000406007c24 */ /* 0x001fc4000f8e0203 */
[----:B--2---:R-:W-:-:S03]  /*0070*/  IMAD R6, R6, UR5, RZ ;  /* 0x0000000506067c24 */ /* 0x004fc6000f8e02ff */
[----:B-1----:R-:W-:-:S04]  /*0080*/  ISETP.GT.U32.AND P0, PT, R0, UR6, PT ;  /* 0x0000000600007c0c */ /* 0x002fc8000bf04070 */
[----:B------:R-:W-:-:S13]  /*0090*/  ISETP.GT.U32.AND.EX P0, PT, RZ, UR7, PT, P0 ;  /* 0x00000007ff007c0c */ /* 0x000fda000bf04100 */
[----:B------:R-:W-:Y:S05]  /*00a0*/  @P0 EXIT ;  /* 0x000000000000094d */ /* 0x000fea0003800000 */
[----:B------:R-:W-:Y:S01]  /*00b0*/  IMAD.MOV.U32 R9, RZ, RZ, R0 ;  /* 0x000000ffff097224 */ /* 0x000fe200078e0000 */
[----:B------:R-:W0:Y:S01]  /*00c0*/  LDCU.64 UR4, c[0x0][0x358] ;  /* 0x00006b00ff0477ac */ /* 0x000e220008000a00 */
[----:B------:R-:W-:Y:S01]  /*00d0*/  IMAD.MOV.U32 R11, RZ, RZ, RZ ;  /* 0x000000ffff0b7224 */ /* 0x000fe200078e00ff */
[----:B------:R-:W1:Y:S01]  /*00e0*/  LDCU.64 UR12, c[0x0][0x380] ;  /* 0x00007000ff0c77ac */ /* 0x000e620008000a00 */
[----:B------:R-:W2:Y:S01]  /*00f0*/  LDCU.64 UR14, c[0x0][0x398] ;  /* 0x00007300ff0e77ac */ /* 0x000ea20008000a00 */
[----:B------:R-:W3:Y:S01]  /*0100*/  LDCU.64 UR8, c[0x0][0x390] ;  /* 0x00007200ff0877ac */ /* 0x000ee20008000a00 */
[----:B------:R-:W4:Y:S03]  /*0110*/  LDCU.64 UR10, c[0x0][0x388] ;  /* 0x00007100ff0a77ac */ /* 0x000f260008000a00 */
.L_x_3:
[----:B------:R-:W5:Y:S01]  /*0120*/  LDCU.64 UR6, c[0x0][0x398] ;  /* 0x00007300ff0677ac */ /* 0x000f620008000a00 */
[----:B------:R-:W-:Y:S01]  /*0130*/  ISETP.LT.U32.AND P0, PT, R9, 0x2, PT ;  /* 0x000000020900780c */ /* 0x000fe20003f01070 */
[----:B------:R-:W-:Y:S01]  /*0140*/  BSSY.RECONVERGENT B0, `(.L_x_0) ;  /* 0x0000019000007945 */ /* 0x000fe20003800200 */
[----:B-----5:R-:W-:-:S04]  /*0150*/  ISETP.NE.U32.AND P1, PT, RZ, UR6, PT ;  /* 0x00000006ff007c0c */ /* 0x020fc8000bf25070 */
[----:B------:R-:W-:-:S04]  /*0160*/  ISETP.NE.AND.EX P1, PT, RZ, UR7, PT, P1 ;  /* 0x00000007ff007c0c */ /* 0x000fc8000bf25310 */
[----:B------:R-:W-:-:S13]  /*0170*/  ISETP.LT.U32.OR.EX P0, PT, R11, RZ, !P1, P0 ;  /* 0x000000ff0b00720c */ /* 0x000fda0004f01500 */
[----:B------:R-:W-:Y:S05]  /*0180*/  @P0 BRA `(.L_x_1) ;  /* 0x0000000000500947 */ /* 0x000fea0003800000 */
[----:B------:R-:W-:Y:S02]  /*0190*/  IMAD.MOV.U32 R0, RZ, RZ, RZ ;  /* 0x000000ffff007224 */ /* 0x000fe400078e00ff */
[----:B------:R-:W-:-:S07]  /*01a0*/  IMAD.MOV.U32 R7, RZ, RZ, RZ ;  /* 0x000000ffff077224 */ /* 0x000fce00078e00ff */
.L_x_2:
[----:B---3--:R-:W-:-:S04]  /*01b0*/  LEA R2, P0, R0, UR8, 0x3 ;  /* 0x0000000800027c11 */ /* 0x008fc8000f8018ff */
[----:B------:R-:W-:-:S06]  /*01c0*/  LEA.HI.X R3, R0, UR9, R7, 0x3, P0 ;  /* 0x0000000900037c11 */ /* 0x000fcc00080f1c07 */
[----:B0-----:R-:W3:Y:S02]  /*01d0*/  LDG.E.64 R2, desc[UR4][R2.64] ;  /* 0x0000000402027981 */ /* 0x001ee4000c1e1b00 */
[-C--:B---3--:R-:W-:Y:S02]  /*01e0*/  IMAD R8, R3, R9.reuse, RZ ;  /* 0x0000000903087224 */ /* 0x088fe400078e02ff */
[----:B------:R-:W-:-:S04]  /*01f0*/  IMAD.WIDE.U32 R4, R2, R9, RZ ;  /* 0x0000000902047225 */ /* 0x000fc800078e00ff */
[----:B------:R-:W-:Y:S01]  /*0200*/  IMAD R13, R2, R11, R8 ;  /* 0x0000000b020d7224 */ /* 0x000fe200078e0208 */
[----:B-1----:R-:W-:-:S03]  /*0210*/  ISETP.GT.U32.AND P0, PT, R4, UR12, PT ;  /* 0x0000000c04007c0c */ /* 0x002fc6000bf04070 */
[----:B------:R-:W-:-:S05]  /*0220*/  IMAD.IADD R13, R5, 0x1, R13 ;  /* 0x00000001050d7824 */ /* 0x000fca00078e020d */
[----:B------:R-:W-:-:S13]  /*0230*/  ISETP.GT.U32.AND.EX P0, PT, R13, UR13, PT, P0 ;  /* 0x0000000d0d007c0c */ /* 0x000fda000bf04100 */
[----:B------:R-:W-:Y:S05]  /*0240*/  @P0 BRA `(.L_x_1) ;  /* 0x0000000000200947 */ /* 0x000fea0003800000 */
[----:B----4-:R-:W-:-:S04]  /*0250*/  IADD3 R2, P0, PT, R4, UR10, RZ ;  /* 0x0000000a04027c10 */ /* 0x010fc8000ff1e0ff */
[----:B------:R-:W-:Y:S02]  /*0260*/  IADD3.X R3, PT, PT, R13, UR11, RZ, P0, !PT ;  /* 0x0000000b0d037c10 */ /* 0x000fe400087fe4ff */
[----:B------:R-:W-:-:S03]  /*0270*/  IADD3 R0, P0, PT, R0, 0x1, RZ ;  /* 0x0000000100007810 */ /* 0x000fc60007f1e0ff */
[----:B------:R0:W-:Y:S02]  /*0280*/  STG.E.U8 desc[UR4][R2.64], RZ ;  /* 0x000000ff02007986 */ /* 0x0001e4000c101104 */
[----:B------:R-:W-:Y:S01]  /*0290*/  IMAD.X R7, RZ, RZ, R7, P0 ;  /* 0x000000ffff077224 */ /* 0x000fe200000e0607 */
[----:B--2---:R-:W-:-:S04]  /*02a0*/  ISETP.NE.U32.AND P0, PT, R0, UR14, PT ;  /* 0x0000000e00007c0c */ /* 0x004fc8000bf05070 */
[----:B------:R-:W-:-:S13]  /*02b0*/  ISETP.NE.AND.EX P0, PT, R7, UR15, PT, P0 ;  /* 0x0000000f07007c0c */ /* 0x000fda000bf05300 */
[----:B0-----:R-:W-:Y:S05]  /*02c0*/  @P0 BRA `(.L_x_2) ;  /* 0xfffffffc00b80947 */ /* 0x001fea000383ffff */
.L_x_1:
[----:B01234-:R-:W-:Y:S05]  /*02d0*/  BSYNC.RECONVERGENT B0 ;  /* 0x0000000000007941 */ /* 0x01ffea0003800200 */
.L_x_0:
[----:B------:R-:W0:Y:S01]  /*02e0*/  LDCU.64 UR6, c[0x0][0x380] ;  /* 0x00007000ff0677ac */ /* 0x000e220008000a00 */
[----:B------:R-:W-:-:S05]  /*02f0*/  IADD3 R9, P0, PT, R6, R9, RZ ;  /* 0x0000000906097210 */ /* 0x000fca0007f1e0ff */
[----:B------:R-:W-:Y:S01]  /*0300*/  IMAD.X R11, RZ, RZ, R11, P0 ;  /* 0x000000ffff0b7224 */ /* 0x000fe200000e060b */
[----:B0-----:R-:W-:-:S04]  /*0310*/  ISETP.GT.U32.AND P0, PT, R9, UR6, PT ;  /* 0x0000000609007c0c */ /* 0x001fc8000bf04070 */
[----:B------:R-:W-:-:S13]  /*0320*/  ISETP.GT.U32.AND.EX P0, PT, R11, UR7, PT, P0 ;  /* 0x000000070b007c0c */ /* 0x000fda000bf04100 */
[----:B------:R-:W-:Y:S05]  /*0330*/  @!P0 BRA `(.L_x_3) ;  /* 0xfffffffc00788947 */ /* 0x000fea000383ffff */
[----:B------:R-:W-:Y:S05]  /*0340*/  EXIT ;  /* 0x000000000000794d */ /* 0x000fea0003800000 */
.L_x_4:
[----:B------:R-:W-:-:S00]  /*0350*/  BRA `(.L_x_4) ;  /* 0xfffffffc00fc7947 */ /* 0x000fc0000383ffff */
[----:B------:R-:W-:-:S00]  /*0360*/  NOP ;  /* 0x0000000000007918 */ /* 0x000fc00000000000 */
        /* <DEDUP_REMOVED lines=9> */
.L_x_5:


//--------------------- .nv.shared.reserved.0     --------------------------
	.section	.nv.shared.reserved.0,"aw",@nobits
	.weak		__nv_reservedSMEM_offset_0_alias
	.size		__nv_reservedSMEM_offset_0_alias, 0, 64
	.other		__nv_reservedSMEM_offset_0_alias,@"STO_CUDA_RESERVED_SHARED STV_DEFAULT"
__nv_reservedSMEM_offset_0_alias:
	.zero		0
	.zero		64


//--------------------- .nv.constant0._Z14gpuSieveKernelmPbPmm --------------------------
	.section	.nv.constant0._Z14gpuSieveKernelmPbPmm,"a",@progbits
	.sectionflags	@""
	.align	4
.nv.constant0._Z14gpuSieveKernelmPbPmm:
	.zero		928


//--------------------- SYMBOLS --------------------------

	.type		.nv.reservedSmem.offset0,@object
	.size		.nv.reservedSmem.offset0,0x4
